//
// Generated by NVIDIA NVVM Compiler
//
// Compiler Build ID: CL-36424714
// Cuda compilation tools, release 13.0, V13.0.88
// Based on NVVM 20.0.0
//

.version 9.0
.target sm_100
.address_size 64

	// .globl	_Z11suma_matrizPiS_S_i

.visible .entry _Z11suma_matrizPiS_S_i(
	.param .u64 .ptr .align 1 _Z11suma_matrizPiS_S_i_param_0,
	.param .u64 .ptr .align 1 _Z11suma_matrizPiS_S_i_param_1,
	.param .u64 .ptr .align 1 _Z11suma_matrizPiS_S_i_param_2,
	.param .u32 _Z11suma_matrizPiS_S_i_param_3
)
{
	.reg .b32 	%r<14>;
	.reg .b64 	%rd<11>;

	ld.param.u64 	%rd1, [_Z11suma_matrizPiS_S_i_param_0];
	ld.param.u64 	%rd2, [_Z11suma_matrizPiS_S_i_param_1];
	ld.param.u64 	%rd3, [_Z11suma_matrizPiS_S_i_param_2];
	ld.param.u32 	%r1, [_Z11suma_matrizPiS_S_i_param_3];
	cvta.to.global.u64 	%rd4, %rd3;
	cvta.to.global.u64 	%rd5, %rd2;
	cvta.to.global.u64 	%rd6, %rd1;
	mov.u32 	%r2, %tid.x;
	mov.u32 	%r3, %ntid.x;
	mov.u32 	%r4, %ctaid.x;
	mad.lo.s32 	%r5, %r3, %r4, %r2;
	mov.u32 	%r6, %tid.y;
	mov.u32 	%r7, %ntid.y;
	mov.u32 	%r8, %ctaid.y;
	mad.lo.s32 	%r9, %r7, %r8, %r6;
	mad.lo.s32 	%r10, %r1, %r9, %r5;
	mul.wide.s32 	%rd7, %r10, 4;
	add.s64 	%rd8, %rd6, %rd7;
	ld.global.u32 	%r11, [%rd8];
	add.s64 	%rd9, %rd5, %rd7;
	ld.global.u32 	%r12, [%rd9];
	add.s32 	%r13, %r12, %r11;
	add.s64 	%rd10, %rd4, %rd7;
	st.global.u32 	[%rd10], %r13;
	ret;

}


// ===== COMPILED SASS (sm_100) =====

	.target	sm_100

	.elftype	@"ET_EXEC"


//--------------------- .note.nv.tkinfo           --------------------------
	.section	.note.nv.tkinfo,"",@"SHT_NOTE"
	.sectionflags	@"SHF_NOTE_NV_TKINFO"
	.tkinfo
        /*0018*/ 	.word	0x00000002
        /*0030*/ 	.string	""
        /*0030*/ 	.string	"ptxas"
        /*0030*/ 	.string	"Cuda compilation tools, release 13.0, V13.0.88"
        /*0030*/ 	.string	"Build cuda_13.0.r13.0/compiler.36424714_0"
        /*0030*/ 	.string	"-arch sm_100 -m 64 "



//--------------------- .note.nv.cuinfo           --------------------------
	.section	.note.nv.cuinfo,"",@"SHT_NOTE"
	.sectionflags	@"SHF_NOTE_NV_CUINFO"
        /*0018*/ 	.short	0x0002
        /*001a*/ 	.short	0x0064
        /*001c*/ 	.short	0x0082
	.zero		2


//--------------------- .nv.info                  --------------------------
	.section	.nv.info,"",@"SHT_CUDA_INFO"
	.align	4


	//----- nvinfo : EIATTR_REGCOUNT
	.align		4
        /*0000*/ 	.byte	0x04, 0x2f
        /*0002*/ 	.short	(.L_1 - .L_0)
	.align		4
.L_0:
        /*0004*/ 	.word	index@(_Z11suma_matrizPiS_S_i)
        /*0008*/ 	.word	0x0000000c


	//----- nvinfo : EIATTR_FRAME_SIZE
	.align		4
.L_1:
        /*000c*/ 	.byte	0x04, 0x11
        /*000e*/ 	.short	(.L_3 - .L_2)
	.align		4
.L_2:
        /*0010*/ 	.word	index@(_Z11suma_matrizPiS_S_i)
        /*0014*/ 	.word	0x00000000


	//----- nvinfo : EIATTR_MIN_STACK_SIZE
	.align		4
.L_3:
        /*0018*/ 	.byte	0x04, 0x12
        /*001a*/ 	.short	(.L_5 - .L_4)
	.align		4
.L_4:
        /*001c*/ 	.word	index@(_Z11suma_matrizPiS_S_i)
        /*0020*/ 	.word	0x00000000
.L_5:


//--------------------- .nv.compat                --------------------------
	.section	.nv.compat,"",@"SHT_CUDA_COMPAT_INFO"
	.align	4
        /*0000*/ 	.byte	0x02, 0x09, 0x00, 0x00, 0x02, 0x02, 0x01, 0x00, 0x02, 0x05, 0x05, 0x00, 0x03, 0x07, 0x01, 0x01
        /*0010*/ 	.byte	0x02, 0x03, 0x00, 0x00, 0x02, 0x06, 0x01, 0x00, 0x04, 0x0b, 0x08, 0x00, 0x09, 0x00, 0x00, 0x00
        /*0020*/ 	.byte	0x00, 0x00, 0x00, 0x00


//--------------------- .nv.info._Z11suma_matrizPiS_S_i --------------------------
	.section	.nv.info._Z11suma_matrizPiS_S_i,"",@"SHT_CUDA_INFO"
	.sectionflags	@""
	.align	4


	//----- nvinfo : EIATTR_CUDA_API_VERSION
	.align		4
        /*0000*/ 	.byte	0x04, 0x37
        /*0002*/ 	.short	(.L_7 - .L_6)
.L_6:
        /*0004*/ 	.word	0x00000082


	//----- nvinfo : EIATTR_KPARAM_INFO
	.align		4
.L_7:
        /*0008*/ 	.byte	0x04, 0x17
        /*000a*/ 	.short	(.L_9 - .L_8)
.L_8:
        /*000c*/ 	.word	0x00000000
        /*0010*/ 	.short	0x0003
        /*0012*/ 	.short	0x0018
        /*0014*/ 	.byte	0x00, 0xf0, 0x11, 0x00


	//----- nvinfo : EIATTR_KPARAM_INFO
	.align		4
.L_9:
        /*0018*/ 	.byte	0x04, 0x17
        /*001a*/ 	.short	(.L_11 - .L_10)
.L_10:
        /*001c*/ 	.word	0x00000000
        /*0020*/ 	.short	0x0002
        /*0022*/ 	.short	0x0010
        /*0024*/ 	.byte	0x00, 0xf5, 0x21, 0x00


	//----- nvinfo : EIATTR_KPARAM_INFO
	.align		4
.L_11:
        /*0028*/ 	.byte	0x04, 0x17
        /*002a*/ 	.short	(.L_13 - .L_12)
.L_12:
        /*002c*/ 	.word	0x00000000
        /*0030*/ 	.short	0x0001
        /*0032*/ 	.short	0x0008
        /*0034*/ 	.byte	0x00, 0xf5, 0x21, 0x00


	//----- nvinfo : EIATTR_KPARAM_INFO
	.align		4
.L_13:
        /*0038*/ 	.byte	0x04, 0x17
        /*003a*/ 	.short	(.L_15 - .L_14)
.L_14:
        /*003c*/ 	.word	0x00000000
        /*0040*/ 	.short	0x0000
        /*0042*/ 	.short	0x0000
        /*0044*/ 	.byte	0x00, 0xf5, 0x21, 0x00


	//----- nvinfo : EIATTR_SPARSE_MMA_MASK
	.align		4
.L_15:
        /*0048*/ 	.byte	0x03, 0x50
        /*004a*/ 	.short	0x0000


	//----- nvinfo : EIATTR_MAXREG_COUNT
	.align		4
        /*004c*/ 	.byte	0x03, 0x1b
        /*004e*/ 	.short	0x00ff


	//----- nvinfo : EIATTR_MERCURY_ISA_VERSION
	.align		4
        /*0050*/ 	.byte	0x03, 0x5f
        /*0052*/ 	.short	0x0101


	//----- nvinfo : EIATTR_VRC_CTA_INIT_COUNT
	.align		4
        /*0054*/ 	.byte	0x02, 0x4a
	.zero		1
	.zero		1


	//----- nvinfo : EIATTR_EXIT_INSTR_OFFSETS
	.align		4
        /*0058*/ 	.byte	0x04, 0x1c
        /*005a*/ 	.short	(.L_17 - .L_16)


	//   ....[0]....
.L_16:
        /*005c*/ 	.word	0x00000160


	//----- nvinfo : EIATTR_CBANK_PARAM_SIZE
	.align		4
.L_17:
        /*0060*/ 	.byte	0x03, 0x19
        /*0062*/ 	.short	0x001c


	//----- nvinfo : EIATTR_PARAM_CBANK
	.align		4
        /*0064*/ 	.byte	0x04, 0x0a
        /*0066*/ 	.short	(.L_19 - .L_18)
	.align		4
.L_18:
        /*0068*/ 	.word	index@(.nv.constant0._Z11suma_matrizPiS_S_i)
        /*006c*/ 	.short	0x0380
        /*006e*/ 	.short	0x001c


	//----- nvinfo : EIATTR_SW_WAR
	.align		4
.L_19:
        /*0070*/ 	.byte	0x04, 0x36
        /*0072*/ 	.short	(.L_21 - .L_20)
.L_20:
        /*0074*/ 	.word	0x00000008
.L_21:


//--------------------- .nv.callgraph             --------------------------
	.section	.nv.callgraph,"",@"SHT_CUDA_CALLGRAPH"
	.align	4
	.sectionentsize	8
	.align		4
        /*0000*/ 	.word	0x00000000
	.align		4
        /*0004*/ 	.word	0xffffffff
	.align		4
        /*0008*/ 	.word	0x00000000
	.align		4
        /*000c*/ 	.word	0xfffffffe
	.align		4
        /*0010*/ 	.word	0x00000000
	.align		4
        /*0014*/ 	.word	0xfffffffd
	.align		4
        /*0018*/ 	.word	0x00000000
	.align		4
        /*001c*/ 	.word	0xfffffffc


//--------------------- .text._Z11suma_matrizPiS_S_i --------------------------
	.section	.text._Z11suma_matrizPiS_S_i,"ax",@progbits
	.align	128
        .global         _Z11suma_matrizPiS_S_i
        .type           _Z11suma_matrizPiS_S_i,@function
        .size           _Z11suma_matrizPiS_S_i,(.L_x_1 - _Z11suma_matrizPiS_S_i)
        .other          _Z11suma_matrizPiS_S_i,@"STO_CUDA_ENTRY STV_DEFAULT"
_Z11suma_matrizPiS_S_i:
.text._Z11suma_matrizPiS_S_i:
[----:B------:R-:W-:Y:S01]  /*0000*/  LDC R1, c[0x0][0x37c] ;  /* 0x0000df00ff017b82 */ /* 0x000fe20000000800 */
[----:B------:R-:W0:Y:S01]  /*0010*/  S2R R0, SR_TID.X ;  /* 0x0000000000007919 */ /* 0x000e220000002100 */
[----:B------:R-:W0:Y:S06]  /*0020*/  LDCU UR6, c[0x0][0x360] ;  /* 0x00006c00ff0677ac */ /* 0x000e2c0008000800 */
[----:B------:R-:W1:Y:S01]  /*0030*/  LDC.64 R2, c[0x0][0x380] ;  /* 0x0000e000ff027b82 */ /* 0x000e620000000a00 */
[----:B------:R-:W0:Y:S01]  /*0040*/  S2R R7, SR_CTAID.X ;  /* 0x0000000000077919 */ /* 0x000e220000002500 */
[----:B------:R-:W2:Y:S01]  /*0050*/  LDCU UR7, c[0x0][0x364] ;  /* 0x00006c80ff0777ac */ /* 0x000ea20008000800 */
[----:B------:R-:W2:Y:S01]  /*0060*/  S2R R6, SR_TID.Y ;  /* 0x0000000000067919 */ /* 0x000ea20000002200 */
[----:B------:R-:W3:Y:S04]  /*0070*/  LDCU UR8, c[0x0][0x398] ;  /* 0x00007300ff0877ac */ /* 0x000ee80008000800 */
[----:B------:R-:W4:Y:S01]  /*0080*/  LDC.64 R4, c[0x0][0x388] ;  /* 0x0000e200ff047b82 */ /* 0x000f220000000a00 */
[----:B------:R-:W2:Y:S01]  /*0090*/  S2R R9, SR_CTAID.Y ;  /* 0x0000000000097919 */ /* 0x000ea20000002600 */
[----:B------:R-:W5:Y:S01]  /*00a0*/  LDCU.64 UR4, c[0x0][0x358] ;  /* 0x00006b00ff0477ac */ /* 0x000f620008000a00 */
[----:B0-----:R-:W-:-:S02]  /*00b0*/  IMAD R0, R7, UR6, R0 ;  /* 0x0000000607007c24 */ /* 0x001fc4000f8e0200 */
[----:B--2---:R-:W-:-:S04]  /*00c0*/  IMAD R7, R9, UR7, R6 ;  /* 0x0000000709077c24 */ /* 0x004fc8000f8e0206 */
[----:B---3--:R-:W-:Y:S02]  /*00d0*/  IMAD R9, R7, UR8, R0 ;  /* 0x0000000807097c24 */ /* 0x008fe4000f8e0200 */
[----:B------:R-:W0:Y:S02]  /*00e0*/  LDC.64 R6, c[0x0][0x390] ;  /* 0x0000e400ff067b82 */ /* 0x000e240000000a00 */
[----:B-1----:R-:W-:-:S04]  /*00f0*/  IMAD.WIDE R2, R9, 0x4, R2 ;  /* 0x0000000409027825 */ /* 0x002fc800078e0202 */
[C---:B----4-:R-:W-:Y:S02]  /*0100*/  IMAD.WIDE R4, R9.reuse, 0x4, R4 ;  /* 0x0000000409047825 */ /* 0x050fe400078e0204 */
[----:B-----5:R-:W2:Y:S04]  /*0110*/  LDG.E R2, desc[UR4][R2.64] ;  /* 0x0000000402027981 */ /* 0x020ea8000c1e1900 */
[----:B------:R-:W2:Y:S01]  /*0120*/  LDG.E R5, desc[UR4][R4.64] ;  /* 0x0000000404057981 */ /* 0x000ea2000c1e1900 */
[----:B0-----:R-:W-:Y:S01]  /*0130*/  IMAD.WIDE R6, R9, 0x4, R6 ;  /* 0x0000000409067825 */ /* 0x001fe200078e0206 */
[----:B--2---:R-:W-:-:S05]  /*0140*/  IADD3 R9, PT, PT, R2, R5, RZ ;  /* 0x0000000502097210 */ /* 0x004fca0007ffe0ff */
[----:B------:R-:W-:Y:S01]  /*0150*/  STG.E desc[UR4][R6.64], R9 ;  /* 0x0000000906007986 */ /* 0x000fe2000c101904 */
[----:B------:R-:W-:Y:S05]  /*0160*/  EXIT ;  /* 0x000000000000794d */ /* 0x000fea0003800000 */
.L_x_0:
[----:B------:R-:W-:-:S00]  /*0170*/  BRA `(.L_x_0) ;  /* 0xfffffffc00fc7947 */ /* 0x000fc0000383ffff */
[----:B------:R-:W-:-:S00]  /*0180*/  NOP ;  /* 0x0000000000007918 */ /* 0x000fc00000000000 */
[----:B------:R-:W-:-:S00]  /*0190*/  NOP ;  /* 0x0000000000007918 */ /* 0x000fc00000000000 */
[----:B------:R-:W-:-:S00]  /*01a0*/  NOP ;  /* 0x0000000000007918 */ /* 0x000fc00000000000 */
[----:B------:R-:W-:-:S00]  /*01b0*/  NOP ;  /* 0x0000000000007918 */ /* 0x000fc00000000000 */
[----:B------:R-:W-:-:S00]  /*01c0*/  NOP ;  /* 0x0000000000007918 */ /* 0x000fc00000000000 */
[----:B------:R-:W-:-:S00]  /*01d0*/  NOP ;  /* 0x0000000000007918 */ /* 0x000fc00000000000 */
[----:B------:R-:W-:-:S00]  /*01e0*/  NOP ;  /* 0x0000000000007918 */ /* 0x000fc00000000000 */
[----:B------:R-:W-:-:S00]  /*01f0*/  NOP ;  /* 0x0000000000007918 */ /* 0x000fc00000000000 */
.L_x_1:


//--------------------- .nv.shared.reserved.0     --------------------------
	.section	.nv.shared.reserved.0,"aw",@nobits
	.weak		__nv_reservedSMEM_offset_0_alias
	.size		__nv_reservedSMEM_offset_0_alias, 0, 64
	.other		__nv_reservedSMEM_offset_0_alias,@"STO_CUDA_RESERVED_SHARED STV_DEFAULT"
__nv_reservedSMEM_offset_0_alias:
	.zero		0
	.zero		64


//--------------------- .nv.constant0._Z11suma_matrizPiS_S_i --------------------------
	.section	.nv.constant0._Z11suma_matrizPiS_S_i,"a",@progbits
	.sectionflags	@""
	.align	4
.nv.constant0._Z11suma_matrizPiS_S_i:
	.zero		924


//--------------------- SYMBOLS --------------------------

	.type		.nv.reservedSmem.offset0,@object
	.size		.nv.reservedSmem.offset0,0x4
